//
// Generated by NVIDIA NVVM Compiler
//
// Compiler Build ID: CL-36424714
// Cuda compilation tools, release 13.0, V13.0.88
// Based on NVVM 20.0.0
//

.version 9.0
.target sm_100
.address_size 64

	// .globl	_Z11bucket_initPi

.visible .entry _Z11bucket_initPi(
	.param .u64 .ptr .align 1 _Z11bucket_initPi_param_0
)
{
	.reg .b32 	%r<6>;
	.reg .b64 	%rd<5>;

	ld.param.u64 	%rd1, [_Z11bucket_initPi_param_0];
	cvta.to.global.u64 	%rd2, %rd1;
	mov.u32 	%r1, %ctaid.x;
	mov.u32 	%r2, %ntid.x;
	mov.u32 	%r3, %tid.x;
	mad.lo.s32 	%r4, %r1, %r2, %r3;
	mul.wide.s32 	%rd3, %r4, 4;
	add.s64 	%rd4, %rd2, %rd3;
	mov.b32 	%r5, 0;
	st.global.u32 	[%rd4], %r5;
	ret;

}
	// .globl	_Z10bucket_addPiS_
.visible .entry _Z10bucket_addPiS_(
	.param .u64 .ptr .align 1 _Z10bucket_addPiS__param_0,
	.param .u64 .ptr .align 1 _Z10bucket_addPiS__param_1
)
{
	.reg .b32 	%r<7>;
	.reg .b64 	%rd<9>;

	ld.param.u64 	%rd1, [_Z10bucket_addPiS__param_0];
	ld.param.u64 	%rd2, [_Z10bucket_addPiS__param_1];
	cvta.to.global.u64 	%rd3, %rd2;
	cvta.to.global.u64 	%rd4, %rd1;
	mov.u32 	%r1, %ctaid.x;
	mov.u32 	%r2, %ntid.x;
	mov.u32 	%r3, %tid.x;
	mad.lo.s32 	%r4, %r1, %r2, %r3;
	mul.wide.s32 	%rd5, %r4, 4;
	add.s64 	%rd6, %rd4, %rd5;
	ld.global.u32 	%r5, [%rd6];
	mul.wide.s32 	%rd7, %r5, 4;
	add.s64 	%rd8, %rd3, %rd7;
	atom.global.add.u32 	%r6, [%rd8], 1;
	ret;

}
	// .globl	_Z11bucket_scanPiS_i
.visible .entry _Z11bucket_scanPiS_i(
	.param .u64 .ptr .align 1 _Z11bucket_scanPiS_i_param_0,
	.param .u64 .ptr .align 1 _Z11bucket_scanPiS_i_param_1,
	.param .u32 _Z11bucket_scanPiS_i_param_2
)
{
	.reg .pred 	%p<3>;
	.reg .b32 	%r<15>;
	.reg .b64 	%rd<10>;

	ld.param.u64 	%rd4, [_Z11bucket_scanPiS_i_param_0];
	ld.param.u64 	%rd5, [_Z11bucket_scanPiS_i_param_1];
	ld.param.u32 	%r4, [_Z11bucket_scanPiS_i_param_2];
	cvta.to.global.u64 	%rd1, %rd5;
	mov.u32 	%r5, %ctaid.x;
	mov.u32 	%r6, %ntid.x;
	mov.u32 	%r7, %tid.x;
	mad.lo.s32 	%r1, %r5, %r6, %r7;
	setp.lt.s32 	%p1, %r4, 2;
	@%p1 bra 	$L__BB2_3;
	cvta.to.global.u64 	%rd6, %rd4;
	mul.wide.s32 	%rd7, %r1, 4;
	add.s64 	%rd2, %rd6, %rd7;
	add.s64 	%rd3, %rd1, %rd7;
	mov.b32 	%r14, 1;
$L__BB2_2:
	ld.global.u32 	%r9, [%rd2];
	st.global.u32 	[%rd3], %r9;
	bar.sync 	0;
	sub.s32 	%r10, %r1, %r14;
	mul.wide.s32 	%rd8, %r10, 4;
	add.s64 	%rd9, %rd1, %rd8;
	ld.global.u32 	%r11, [%rd9];
	ld.global.u32 	%r12, [%rd2];
	add.s32 	%r13, %r12, %r11;
	st.global.u32 	[%rd2], %r13;
	bar.sync 	0;
	shl.b32 	%r14, %r14, 1;
	setp.lt.s32 	%p2, %r14, %r4;
	@%p2 bra 	$L__BB2_2;
$L__BB2_3:
	ret;

}
	// .globl	_Z17bucket_assignmentPiS_ii
.visible .entry _Z17bucket_assignmentPiS_ii(
	.param .u64 .ptr .align 1 _Z17bucket_assignmentPiS_ii_param_0,
	.param .u64 .ptr .align 1 _Z17bucket_assignmentPiS_ii_param_1,
	.param .u32 _Z17bucket_assignmentPiS_ii_param_2,
	.param .u32 _Z17bucket_assignmentPiS_ii_param_3
)
{
	.reg .pred 	%p<5>;
	.reg .b32 	%r<12>;
	.reg .b64 	%rd<9>;

	ld.param.u64 	%rd3, [_Z17bucket_assignmentPiS_ii_param_0];
	ld.param.u64 	%rd4, [_Z17bucket_assignmentPiS_ii_param_1];
	ld.param.u32 	%r4, [_Z17bucket_assignmentPiS_ii_param_3];
	mov.u32 	%r5, %ctaid.x;
	mov.u32 	%r6, %ntid.x;
	mov.u32 	%r7, %tid.x;
	mad.lo.s32 	%r1, %r5, %r6, %r7;
	setp.lt.s32 	%p1, %r4, 1;
	@%p1 bra 	$L__BB3_6;
	cvta.to.global.u64 	%rd1, %rd4;
	mov.b32 	%r11, 0;
$L__BB3_2:
	mul.wide.u32 	%rd5, %r11, 4;
	add.s64 	%rd2, %rd1, %rd5;
	ld.global.u32 	%r9, [%rd2];
	setp.ge.s32 	%p2, %r1, %r9;
	@%p2 bra 	$L__BB3_5;
	ld.global.u32 	%r10, [%rd2+-4];
	setp.lt.s32 	%p3, %r1, %r10;
	@%p3 bra 	$L__BB3_5;
	cvta.to.global.u64 	%rd6, %rd3;
	mul.wide.s32 	%rd7, %r1, 4;
	add.s64 	%rd8, %rd6, %rd7;
	st.global.u32 	[%rd8], %r11;
	bra.uni 	$L__BB3_6;
$L__BB3_5:
	add.s32 	%r11, %r11, 1;
	setp.ne.s32 	%p4, %r11, %r4;
	@%p4 bra 	$L__BB3_2;
$L__BB3_6:
	ret;

}


// ===== COMPILED SASS (sm_100) =====

	.target	sm_100

	.elftype	@"ET_EXEC"


//--------------------- .note.nv.tkinfo           --------------------------
	.section	.note.nv.tkinfo,"",@"SHT_NOTE"
	.sectionflags	@"SHF_NOTE_NV_TKINFO"
	.tkinfo
        /*0018*/ 	.word	0x00000002
        /*0030*/ 	.string	""
        /*0030*/ 	.string	"ptxas"
        /*0030*/ 	.string	"Cuda compilation tools, release 13.0, V13.0.88"
        /*0030*/ 	.string	"Build cuda_13.0.r13.0/compiler.36424714_0"
        /*0030*/ 	.string	"-arch sm_100 -m 64 "



//--------------------- .note.nv.cuinfo           --------------------------
	.section	.note.nv.cuinfo,"",@"SHT_NOTE"
	.sectionflags	@"SHF_NOTE_NV_CUINFO"
        /*0018*/ 	.short	0x0002
        /*001a*/ 	.short	0x0064
        /*001c*/ 	.short	0x0082
	.zero		2


//--------------------- .nv.info                  --------------------------
	.section	.nv.info,"",@"SHT_CUDA_INFO"
	.align	4


	//----- nvinfo : EIATTR_REGCOUNT
	.align		4
        /*0000*/ 	.byte	0x04, 0x2f
        /*0002*/ 	.short	(.L_1 - .L_0)
	.align		4
.L_0:
        /*0004*/ 	.word	index@(_Z11bucket_initPi)
        /*0008*/ 	.word	0x00000008


	//----- nvinfo : EIATTR_FRAME_SIZE
	.align		4
.L_1:
        /*000c*/ 	.byte	0x04, 0x11
        /*000e*/ 	.short	(.L_3 - .L_2)
	.align		4
.L_2:
        /*0010*/ 	.word	index@(_Z11bucket_initPi)
        /*0014*/ 	.word	0x00000000


	//----- nvinfo : EIATTR_REGCOUNT
	.align		4
.L_3:
        /*0018*/ 	.byte	0x04, 0x2f
        /*001a*/ 	.short	(.L_5 - .L_4)
	.align		4
.L_4:
        /*001c*/ 	.word	index@(_Z10bucket_addPiS_)
        /*0020*/ 	.word	0x0000000a


	//----- nvinfo : EIATTR_FRAME_SIZE
	.align		4
.L_5:
        /*0024*/ 	.byte	0x04, 0x11
        /*0026*/ 	.short	(.L_7 - .L_6)
	.align		4
.L_6:
        /*0028*/ 	.word	index@(_Z10bucket_addPiS_)
        /*002c*/ 	.word	0x00000000


	//----- nvinfo : EIATTR_REGCOUNT
	.align		4
.L_7:
        /*0030*/ 	.byte	0x04, 0x2f
        /*0032*/ 	.short	(.L_9 - .L_8)
	.align		4
.L_8:
        /*0034*/ 	.word	index@(_Z11bucket_scanPiS_i)
        /*0038*/ 	.word	0x00000012


	//----- nvinfo : EIATTR_FRAME_SIZE
	.align		4
.L_9:
        /*003c*/ 	.byte	0x04, 0x11
        /*003e*/ 	.short	(.L_11 - .L_10)
	.align		4
.L_10:
        /*0040*/ 	.word	index@(_Z11bucket_scanPiS_i)
        /*0044*/ 	.word	0x00000000


	//----- nvinfo : EIATTR_REGCOUNT
	.align		4
.L_11:
        /*0048*/ 	.byte	0x04, 0x2f
        /*004a*/ 	.short	(.L_13 - .L_12)
	.align		4
.L_12:
        /*004c*/ 	.word	index@(_Z17bucket_assignmentPiS_ii)
        /*0050*/ 	.word	0x0000000c


	//----- nvinfo : EIATTR_FRAME_SIZE
	.align		4
.L_13:
        /*0054*/ 	.byte	0x04, 0x11
        /*0056*/ 	.short	(.L_15 - .L_14)
	.align		4
.L_14:
        /*0058*/ 	.word	index@(_Z17bucket_assignmentPiS_ii)
        /*005c*/ 	.word	0x00000000


	//----- nvinfo : EIATTR_MIN_STACK_SIZE
	.align		4
.L_15:
        /*0060*/ 	.byte	0x04, 0x12
        /*0062*/ 	.short	(.L_17 - .L_16)
	.align		4
.L_16:
        /*0064*/ 	.word	index@(_Z17bucket_assignmentPiS_ii)
        /*0068*/ 	.word	0x00000000


	//----- nvinfo : EIATTR_MIN_STACK_SIZE
	.align		4
.L_17:
        /*006c*/ 	.byte	0x04, 0x12
        /*006e*/ 	.short	(.L_19 - .L_18)
	.align		4
.L_18:
        /*0070*/ 	.word	index@(_Z11bucket_scanPiS_i)
        /*0074*/ 	.word	0x00000000


	//----- nvinfo : EIATTR_MIN_STACK_SIZE
	.align		4
.L_19:
        /*0078*/ 	.byte	0x04, 0x12
        /*007a*/ 	.short	(.L_21 - .L_20)
	.align		4
.L_20:
        /*007c*/ 	.word	index@(_Z10bucket_addPiS_)
        /*0080*/ 	.word	0x00000000


	//----- nvinfo : EIATTR_MIN_STACK_SIZE
	.align		4
.L_21:
        /*0084*/ 	.byte	0x04, 0x12
        /*0086*/ 	.short	(.L_23 - .L_22)
	.align		4
.L_22:
        /*0088*/ 	.word	index@(_Z11bucket_initPi)
        /*008c*/ 	.word	0x00000000
.L_23:


//--------------------- .nv.compat                --------------------------
	.section	.nv.compat,"",@"SHT_CUDA_COMPAT_INFO"
	.align	4
        /*0000*/ 	.byte	0x02, 0x09, 0x00, 0x00, 0x02, 0x02, 0x01, 0x00, 0x02, 0x05, 0x05, 0x00, 0x03, 0x07, 0x01, 0x01
        /*0010*/ 	.byte	0x02, 0x03, 0x00, 0x00, 0x02, 0x06, 0x01, 0x00, 0x04, 0x0b, 0x08, 0x00, 0x09, 0x00, 0x00, 0x00
        /*0020*/ 	.byte	0x00, 0x00, 0x00, 0x00


//--------------------- .nv.info._Z17bucket_assignmentPiS_ii --------------------------
	.section	.nv.info._Z17bucket_assignmentPiS_ii,"",@"SHT_CUDA_INFO"
	.sectionflags	@""
	.align	4


	//----- nvinfo : EIATTR_CUDA_API_VERSION
	.align		4
        /*0000*/ 	.byte	0x04, 0x37
        /*0002*/ 	.short	(.L_25 - .L_24)
.L_24:
        /*0004*/ 	.word	0x00000082


	//----- nvinfo : EIATTR_KPARAM_INFO
	.align		4
.L_25:
        /*0008*/ 	.byte	0x04, 0x17
        /*000a*/ 	.short	(.L_27 - .L_26)
.L_26:
        /*000c*/ 	.word	0x00000000
        /*0010*/ 	.short	0x0003
        /*0012*/ 	.short	0x0014
        /*0014*/ 	.byte	0x00, 0xf0, 0x11, 0x00


	//----- nvinfo : EIATTR_KPARAM_INFO
	.align		4
.L_27:
        /*0018*/ 	.byte	0x04, 0x17
        /*001a*/ 	.short	(.L_29 - .L_28)
.L_28:
        /*001c*/ 	.word	0x00000000
        /*0020*/ 	.short	0x0002
        /*0022*/ 	.short	0x0010
        /*0024*/ 	.byte	0x00, 0xf0, 0x11, 0x00


	//----- nvinfo : EIATTR_KPARAM_INFO
	.align		4
.L_29:
        /*0028*/ 	.byte	0x04, 0x17
        /*002a*/ 	.short	(.L_31 - .L_30)
.L_30:
        /*002c*/ 	.word	0x00000000
        /*0030*/ 	.short	0x0001
        /*0032*/ 	.short	0x0008
        /*0034*/ 	.byte	0x00, 0xf5, 0x21, 0x00


	//----- nvinfo : EIATTR_KPARAM_INFO
	.align		4
.L_31:
        /*0038*/ 	.byte	0x04, 0x17
        /*003a*/ 	.short	(.L_33 - .L_32)
.L_32:
        /*003c*/ 	.word	0x00000000
        /*0040*/ 	.short	0x0000
        /*0042*/ 	.short	0x0000
        /*0044*/ 	.byte	0x00, 0xf5, 0x21, 0x00


	//----- nvinfo : EIATTR_SPARSE_MMA_MASK
	.align		4
.L_33:
        /*0048*/ 	.byte	0x03, 0x50
        /*004a*/ 	.short	0x0000


	//----- nvinfo : EIATTR_MAXREG_COUNT
	.align		4
        /*004c*/ 	.byte	0x03, 0x1b
        /*004e*/ 	.short	0x00ff


	//----- nvinfo : EIATTR_MERCURY_ISA_VERSION
	.align		4
        /*0050*/ 	.byte	0x03, 0x5f
        /*0052*/ 	.short	0x0101


	//----- nvinfo : EIATTR_VRC_CTA_INIT_COUNT
	.align		4
        /*0054*/ 	.byte	0x02, 0x4a
	.zero		1
	.zero		1


	//----- nvinfo : EIATTR_EXIT_INSTR_OFFSETS
	.align		4
        /*0058*/ 	.byte	0x04, 0x1c
        /*005a*/ 	.short	(.L_35 - .L_34)


	//   ....[0]....
.L_34:
        /*005c*/ 	.word	0x00000060


	//   ....[1]....
        /*0060*/ 	.word	0x00000180


	//   ....[2]....
        /*0064*/ 	.word	0x000001c0


	//----- nvinfo : EIATTR_CRS_STACK_SIZE
	.align		4
.L_35:
        /*0068*/ 	.byte	0x04, 0x1e
        /*006a*/ 	.short	(.L_37 - .L_36)
.L_36:
        /*006c*/ 	.word	0x00000000


	//----- nvinfo : EIATTR_CBANK_PARAM_SIZE
	.align		4
.L_37:
        /*0070*/ 	.byte	0x03, 0x19
        /*0072*/ 	.short	0x0018


	//----- nvinfo : EIATTR_PARAM_CBANK
	.align		4
        /*0074*/ 	.byte	0x04, 0x0a
        /*0076*/ 	.short	(.L_39 - .L_38)
	.align		4
.L_38:
        /*0078*/ 	.word	index@(.nv.constant0._Z17bucket_assignmentPiS_ii)
        /*007c*/ 	.short	0x0380
        /*007e*/ 	.short	0x0018


	//----- nvinfo : EIATTR_SW_WAR
	.align		4
.L_39:
        /*0080*/ 	.byte	0x04, 0x36
        /*0082*/ 	.short	(.L_41 - .L_40)
.L_40:
        /*0084*/ 	.word	0x00000008
.L_41:


//--------------------- .nv.info._Z11bucket_scanPiS_i --------------------------
	.section	.nv.info._Z11bucket_scanPiS_i,"",@"SHT_CUDA_INFO"
	.sectionflags	@""
	.align	4


	//----- nvinfo : EIATTR_CUDA_API_VERSION
	.align		4
        /*0000*/ 	.byte	0x04, 0x37
        /*0002*/ 	.short	(.L_43 - .L_42)
.L_42:
        /*0004*/ 	.word	0x00000082


	//----- nvinfo : EIATTR_KPARAM_INFO
	.align		4
.L_43:
        /*0008*/ 	.byte	0x04, 0x17
        /*000a*/ 	.short	(.L_45 - .L_44)
.L_44:
        /*000c*/ 	.word	0x00000000
        /*0010*/ 	.short	0x0002
        /*0012*/ 	.short	0x0010
        /*0014*/ 	.byte	0x00, 0xf0, 0x11, 0x00


	//----- nvinfo : EIATTR_KPARAM_INFO
	.align		4
.L_45:
        /*0018*/ 	.byte	0x04, 0x17
        /*001a*/ 	.short	(.L_47 - .L_46)
.L_46:
        /*001c*/ 	.word	0x00000000
        /*0020*/ 	.short	0x0001
        /*0022*/ 	.short	0x0008
        /*0024*/ 	.byte	0x00, 0xf5, 0x21, 0x00


	//----- nvinfo : EIATTR_KPARAM_INFO
	.align		4
.L_47:
        /*0028*/ 	.byte	0x04, 0x17
        /*002a*/ 	.short	(.L_49 - .L_48)
.L_48:
        /*002c*/ 	.word	0x00000000
        /*0030*/ 	.short	0x0000
        /*0032*/ 	.short	0x0000
        /*0034*/ 	.byte	0x00, 0xf5, 0x21, 0x00


	//----- nvinfo : EIATTR_SPARSE_MMA_MASK
	.align		4
.L_49:
        /*0038*/ 	.byte	0x03, 0x50
        /*003a*/ 	.short	0x0000


	//----- nvinfo : EIATTR_MAXREG_COUNT
	.align		4
        /*003c*/ 	.byte	0x03, 0x1b
        /*003e*/ 	.short	0x00ff


	//----- nvinfo : EIATTR_NUM_BARRIERS
	.align		4
        /*0040*/ 	.byte	0x02, 0x4c
        /*0042*/ 	.byte	0x01
	.zero		1


	//----- nvinfo : EIATTR_MERCURY_ISA_VERSION
	.align		4
        /*0044*/ 	.byte	0x03, 0x5f
        /*0046*/ 	.short	0x0101


	//----- nvinfo : EIATTR_VRC_CTA_INIT_COUNT
	.align		4
        /*0048*/ 	.byte	0x02, 0x4a
	.zero		1
	.zero		1


	//----- nvinfo : EIATTR_EXIT_INSTR_OFFSETS
	.align		4
        /*004c*/ 	.byte	0x04, 0x1c
        /*004e*/ 	.short	(.L_51 - .L_50)


	//   ....[0]....
.L_50:
        /*0050*/ 	.word	0x00000060


	//   ....[1]....
        /*0054*/ 	.word	0x000001b0


	//----- nvinfo : EIATTR_CBANK_PARAM_SIZE
	.align		4
.L_51:
        /*0058*/ 	.byte	0x03, 0x19
        /*005a*/ 	.short	0x0014


	//----- nvinfo : EIATTR_PARAM_CBANK
	.align		4
        /*005c*/ 	.byte	0x04, 0x0a
        /*005e*/ 	.short	(.L_53 - .L_52)
	.align		4
.L_52:
        /*0060*/ 	.word	index@(.nv.constant0._Z11bucket_scanPiS_i)
        /*0064*/ 	.short	0x0380
        /*0066*/ 	.short	0x0014


	//----- nvinfo : EIATTR_SW_WAR
	.align		4
.L_53:
        /*0068*/ 	.byte	0x04, 0x36
        /*006a*/ 	.short	(.L_55 - .L_54)
.L_54:
        /*006c*/ 	.word	0x00000008
.L_55:


//--------------------- .nv.info._Z10bucket_addPiS_ --------------------------
	.section	.nv.info._Z10bucket_addPiS_,"",@"SHT_CUDA_INFO"
	.sectionflags	@""
	.align	4


	//----- nvinfo : EIATTR_CUDA_API_VERSION
	.align		4
        /*0000*/ 	.byte	0x04, 0x37
        /*0002*/ 	.short	(.L_57 - .L_56)
.L_56:
        /*0004*/ 	.word	0x00000082


	//----- nvinfo : EIATTR_KPARAM_INFO
	.align		4
.L_57:
        /*0008*/ 	.byte	0x04, 0x17
        /*000a*/ 	.short	(.L_59 - .L_58)
.L_58:
        /*000c*/ 	.word	0x00000000
        /*0010*/ 	.short	0x0001
        /*0012*/ 	.short	0x0008
        /*0014*/ 	.byte	0x00, 0xf5, 0x21, 0x00


	//----- nvinfo : EIATTR_KPARAM_INFO
	.align		4
.L_59:
        /*0018*/ 	.byte	0x04, 0x17
        /*001a*/ 	.short	(.L_61 - .L_60)
.L_60:
        /*001c*/ 	.word	0x00000000
        /*0020*/ 	.short	0x0000
        /*0022*/ 	.short	0x0000
        /*0024*/ 	.byte	0x00, 0xf5, 0x21, 0x00


	//----- nvinfo : EIATTR_SPARSE_MMA_MASK
	.align		4
.L_61:
        /*0028*/ 	.byte	0x03, 0x50
        /*002a*/ 	.short	0x0000


	//----- nvinfo : EIATTR_MAXREG_COUNT
	.align		4
        /*002c*/ 	.byte	0x03, 0x1b
        /*002e*/ 	.short	0x00ff


	//----- nvinfo : EIATTR_MERCURY_ISA_VERSION
	.align		4
        /*0030*/ 	.byte	0x03, 0x5f
        /*0032*/ 	.short	0x0101


	//----- nvinfo : EIATTR_VRC_CTA_INIT_COUNT
	.align		4
        /*0034*/ 	.byte	0x02, 0x4a
	.zero		1
	.zero		1


	//----- nvinfo : EIATTR_EXIT_INSTR_OFFSETS
	.align		4
        /*0038*/ 	.byte	0x04, 0x1c
        /*003a*/ 	.short	(.L_63 - .L_62)


	//   ....[0]....
.L_62:
        /*003c*/ 	.word	0x000000d0


	//----- nvinfo : EIATTR_CBANK_PARAM_SIZE
	.align		4
.L_63:
        /*0040*/ 	.byte	0x03, 0x19
        /*0042*/ 	.short	0x0010


	//----- nvinfo : EIATTR_PARAM_CBANK
	.align		4
        /*0044*/ 	.byte	0x04, 0x0a
        /*0046*/ 	.short	(.L_65 - .L_64)
	.align		4
.L_64:
        /*0048*/ 	.word	index@(.nv.constant0._Z10bucket_addPiS_)
        /*004c*/ 	.short	0x0380
        /*004e*/ 	.short	0x0010


	//----- nvinfo : EIATTR_SW_WAR
	.align		4
.L_65:
        /*0050*/ 	.byte	0x04, 0x36
        /*0052*/ 	.short	(.L_67 - .L_66)
.L_66:
        /*0054*/ 	.word	0x00000008
.L_67:


//--------------------- .nv.info._Z11bucket_initPi --------------------------
	.section	.nv.info._Z11bucket_initPi,"",@"SHT_CUDA_INFO"
	.sectionflags	@""
	.align	4


	//----- nvinfo : EIATTR_CUDA_API_VERSION
	.align		4
        /*0000*/ 	.byte	0x04, 0x37
        /*0002*/ 	.short	(.L_69 - .L_68)
.L_68:
        /*0004*/ 	.word	0x00000082


	//----- nvinfo : EIATTR_KPARAM_INFO
	.align		4
.L_69:
        /*0008*/ 	.byte	0x04, 0x17
        /*000a*/ 	.short	(.L_71 - .L_70)
.L_70:
        /*000c*/ 	.word	0x00000000
        /*0010*/ 	.short	0x0000
        /*0012*/ 	.short	0x0000
        /*0014*/ 	.byte	0x00, 0xf5, 0x21, 0x00


	//----- nvinfo : EIATTR_SPARSE_MMA_MASK
	.align		4
.L_71:
        /*0018*/ 	.byte	0x03, 0x50
        /*001a*/ 	.short	0x0000


	//----- nvinfo : EIATTR_MAXREG_COUNT
	.align		4
        /*001c*/ 	.byte	0x03, 0x1b
        /*001e*/ 	.short	0x00ff


	//----- nvinfo : EIATTR_MERCURY_ISA_VERSION
	.align		4
        /*0020*/ 	.byte	0x03, 0x5f
        /*0022*/ 	.short	0x0101


	//----- nvinfo : EIATTR_VRC_CTA_INIT_COUNT
	.align		4
        /*0024*/ 	.byte	0x02, 0x4a
	.zero		1
	.zero		1


	//----- nvinfo : EIATTR_EXIT_INSTR_OFFSETS
	.align		4
        /*0028*/ 	.byte	0x04, 0x1c
        /*002a*/ 	.short	(.L_73 - .L_72)


	//   ....[0]....
.L_72:
        /*002c*/ 	.word	0x00000090


	//----- nvinfo : EIATTR_CBANK_PARAM_SIZE
	.align		4
.L_73:
        /*0030*/ 	.byte	0x03, 0x19
        /*0032*/ 	.short	0x0008


	//----- nvinfo : EIATTR_PARAM_CBANK
	.align		4
        /*0034*/ 	.byte	0x04, 0x0a
        /*0036*/ 	.short	(.L_75 - .L_74)
	.align		4
.L_74:
        /*0038*/ 	.word	index@(.nv.constant0._Z11bucket_initPi)
        /*003c*/ 	.short	0x0380
        /*003e*/ 	.short	0x0008


	//----- nvinfo : EIATTR_SW_WAR
	.align		4
.L_75:
        /*0040*/ 	.byte	0x04, 0x36
        /*0042*/ 	.short	(.L_77 - .L_76)
.L_76:
        /*0044*/ 	.word	0x00000008
.L_77:


//--------------------- .nv.callgraph             --------------------------
	.section	.nv.callgraph,"",@"SHT_CUDA_CALLGRAPH"
	.align	4
	.sectionentsize	8
	.align		4
        /*0000*/ 	.word	0x00000000
	.align		4
        /*0004*/ 	.word	0xffffffff
	.align		4
        /*0008*/ 	.word	0x00000000
	.align		4
        /*000c*/ 	.word	0xfffffffe
	.align		4
        /*0010*/ 	.word	0x00000000
	.align		4
        /*0014*/ 	.word	0xfffffffd
	.align		4
        /*0018*/ 	.word	0x00000000
	.align		4
        /*001c*/ 	.word	0xfffffffc


//--------------------- .text._Z17bucket_assignmentPiS_ii --------------------------
	.section	.text._Z17bucket_assignmentPiS_ii,"ax",@progbits
	.align	128
        .global         _Z17bucket_assignmentPiS_ii
        .type           _Z17bucket_assignmentPiS_ii,@function
        .size           _Z17bucket_assignmentPiS_ii,(.L_x_9 - _Z17bucket_assignmentPiS_ii)
        .other          _Z17bucket_assignmentPiS_ii,@"STO_CUDA_ENTRY STV_DEFAULT"
_Z17bucket_assignmentPiS_ii:
.text._Z17bucket_assignmentPiS_ii:
[----:B------:R-:W-:Y:S08]  /*0000*/  LDC R1, c[0x0][0x37c] ;  /* 0x0000df00ff017b82 */ /* 0x000ff00000000800 */
[----:B------:R-:W0:Y:S01]  /*0010*/  LDC R2, c[0x0][0x394] ;  /* 0x0000e500ff027b82 */ /* 0x000e220000000800 */
[----:B------:R-:W1:Y:S07]  /*0020*/  S2R R0, SR_TID.X ;  /* 0x0000000000007919 */ /* 0x000e6e0000002100 */
[----:B------:R-:W2:Y:S08]  /*0030*/  LDC R7, c[0x0][0x360] ;  /* 0x0000d800ff077b82 */ /* 0x000eb00000000800 */
[----:B------:R-:W3:Y:S01]  /*0040*/  S2UR UR4, SR_CTAID.X ;  /* 0x00000000000479c3 */ /* 0x000ee20000002500 */
[----:B0-----:R-:W-:-:S13]  /*0050*/  ISETP.GE.AND P0, PT, R2, 0x1, PT ;  /* 0x000000010200780c */ /* 0x001fda0003f06270 */
[----:B-123--:R-:W-:Y:S05]  /*0060*/  @!P0 EXIT ;  /* 0x000000000000894d */ /* 0x00efea0003800000 */
[----:B------:R-:W0:Y:S01]  /*0070*/  LDC.64 R2, c[0x0][0x388] ;  /* 0x0000e200ff027b82 */ /* 0x000e220000000a00 */
[----:B------:R-:W-:Y:S01]  /*0080*/  IMAD R7, R7, UR4, R0 ;  /* 0x0000000407077c24 */ /* 0x000fe2000f8e0200 */
[----:B------:R-:W1:Y:S01]  /*0090*/  LDCU.64 UR6, c[0x0][0x358] ;  /* 0x00006b00ff0677ac */ /* 0x000e620008000a00 */
[----:B------:R-:W-:Y:S01]  /*00a0*/  IMAD.MOV.U32 R9, RZ, RZ, RZ ;  /* 0x000000ffff097224 */ /* 0x000fe200078e00ff */
[----:B------:R-:W2:Y:S06]  /*00b0*/  LDCU UR5, c[0x0][0x394] ;  /* 0x00007280ff0577ac */ /* 0x000eac0008000800 */
.L_x_3:
[----:B0-----:R-:W-:-:S05]  /*00c0*/  IMAD.WIDE.U32 R4, R9, 0x4, R2 ;  /* 0x0000000409047825 */ /* 0x001fca00078e0002 */
[----:B-1----:R-:W3:Y:S01]  /*00d0*/  LDG.E R0, desc[UR6][R4.64] ;  /* 0x0000000604007981 */ /* 0x002ee2000c1e1900 */
[----:B------:R-:W-:Y:S01]  /*00e0*/  BSSY.RECONVERGENT B0, `(.L_x_0) ;  /* 0x0000006000007945 */ /* 0x000fe20003800200 */
[----:B---3--:R-:W-:-:S13]  /*00f0*/  ISETP.GE.AND P0, PT, R7, R0, PT ;  /* 0x000000000700720c */ /* 0x008fda0003f06270 */
[----:B------:R-:W-:Y:S05]  /*0100*/  @P0 BRA `(.L_x_1) ;  /* 0x00000000000c0947 */ /* 0x000fea0003800000 */
[----:B------:R-:W3:Y:S02]  /*0110*/  LDG.E R4, desc[UR6][R4.64+-0x4] ;  /* 0xfffffc0604047981 */ /* 0x000ee4000c1e1900 */
[----:B---3--:R-:W-:-:S13]  /*0120*/  ISETP.GE.AND P0, PT, R7, R4, PT ;  /* 0x000000040700720c */ /* 0x008fda0003f06270 */
[----:B------:R-:W-:Y:S05]  /*0130*/  @P0 BRA `(.L_x_2) ;  /* 0x0000000000140947 */ /* 0x000fea0003800000 */
.L_x_1:
[----:B--2---:R-:W-:Y:S05]  /*0140*/  BSYNC.RECONVERGENT B0 ;  /* 0x0000000000007941 */ /* 0x004fea0003800200 */
.L_x_0:
[----:B------:R-:W-:-:S04]  /*0150*/  IADD3 R9, PT, PT, R9, 0x1, RZ ;  /* 0x0000000109097810 */ /* 0x000fc80007ffe0ff */
[----:B------:R-:W-:-:S13]  /*0160*/  ISETP.NE.AND P0, PT, R9, UR5, PT ;  /* 0x0000000509007c0c */ /* 0x000fda000bf05270 */
[----:B------:R-:W-:Y:S05]  /*0170*/  @P0 BRA `(.L_x_3) ;  /* 0xfffffffc00d00947 */ /* 0x000fea000383ffff */
[----:B------:R-:W-:Y:S05]  /*0180*/  EXIT ;  /* 0x000000000000794d */ /* 0x000fea0003800000 */
.L_x_2:
[----:B------:R-:W0:Y:S02]  /*0190*/  LDC.64 R2, c[0x0][0x380] ;  /* 0x0000e000ff027b82 */ /* 0x000e240000000a00 */
[----:B0-----:R-:W-:-:S05]  /*01a0*/  IMAD.WIDE R2, R7, 0x4, R2 ;  /* 0x0000000407027825 */ /* 0x001fca00078e0202 */
[----:B------:R-:W-:Y:S01]  /*01b0*/  STG.E desc[UR6][R2.64], R9 ;  /* 0x0000000902007986 */ /* 0x000fe2000c101906 */
[----:B--2---:R-:W-:Y:S05]  /*01c0*/  EXIT ;  /* 0x000000000000794d */ /* 0x004fea0003800000 */
.L_x_4:
[----:B------:R-:W-:-:S00]  /*01d0*/  BRA `(.L_x_4) ;  /* 0xfffffffc00fc7947 */ /* 0x000fc0000383ffff */
[----:B------:R-:W-:-:S00]  /*01e0*/  NOP ;  /* 0x0000000000007918 */ /* 0x000fc00000000000 */
        /* <DEDUP_REMOVED lines=9> */
.L_x_9:


//--------------------- .text._Z11bucket_scanPiS_i --------------------------
	.section	.text._Z11bucket_scanPiS_i,"ax",@progbits
	.align	128
        .global         _Z11bucket_scanPiS_i
        .type           _Z11bucket_scanPiS_i,@function
        .size           _Z11bucket_scanPiS_i,(.L_x_10 - _Z11bucket_scanPiS_i)
        .other          _Z11bucket_scanPiS_i,@"STO_CUDA_ENTRY STV_DEFAULT"
_Z11bucket_scanPiS_i:
.text._Z11bucket_scanPiS_i:
        /* <DEDUP_REMOVED lines=10> */
[----:B------:R-:W-:-:S05]  /*00a0*/  UMOV UR4, 0x1 ;  /* 0x0000000100047882 */ /* 0x000fca0000000000 */
[----:B------:R-:W2:Y:S01]  /*00b0*/  LDC.64 R8, c[0x0][0x388] ;  /* 0x0000e200ff087b82 */ /* 0x000ea20000000a00 */
[----:B0-----:R-:W-:-:S04]  /*00c0*/  IMAD.WIDE R2, R11, 0x4, R2 ;  /* 0x000000040b027825 */ /* 0x001fc800078e0202 */
[----:B-12---:R-:W-:-:S07]  /*00d0*/  IMAD.WIDE R4, R11, 0x4, R8 ;  /* 0x000000040b047825 */ /* 0x006fce00078e0208 */
.L_x_5:
[----:B0-----:R-:W2:Y:S01]  /*00e0*/  LDG.E R13, desc[UR6][R2.64] ;  /* 0x00000006020d7981 */ /* 0x001ea2000c1e1900 */
[----:B------:R-:W-:-:S05]  /*00f0*/  IADD3 R7, PT, PT, R11, -UR4, RZ ;  /* 0x800000040b077c10 */ /* 0x000fca000fffe0ff */
[----:B------:R-:W-:Y:S01]  /*0100*/  IMAD.WIDE R6, R7, 0x4, R8 ;  /* 0x0000000407067825 */ /* 0x000fe200078e0208 */
[----:B--2---:R0:W-:Y:S01]  /*0110*/  STG.E desc[UR6][R4.64], R13 ;  /* 0x0000000d04007986 */ /* 0x0041e2000c101906 */
[----:B------:R-:W-:Y:S06]  /*0120*/  BAR.SYNC.DEFER_BLOCKING 0x0 ;  /* 0x0000000000007b1d */ /* 0x000fec0000010000 */
[----:B------:R-:W2:Y:S04]  /*0130*/  LDG.E R6, desc[UR6][R6.64] ;  /* 0x0000000606067981 */ /* 0x000ea8000c1e1900 */
[----:B------:R-:W2:Y:S01]  /*0140*/  LDG.E R15, desc[UR6][R2.64] ;  /* 0x00000006020f7981 */ /* 0x000ea2000c1e1900 */
[----:B------:R-:W-:-:S06]  /*0150*/  USHF.L.U32 UR4, UR4, 0x1, URZ ;  /* 0x0000000104047899 */ /* 0x000fcc00080006ff */
[----:B------:R-:W-:Y:S02]  /*0160*/  ISETP.LE.AND P0, PT, R10, UR4, PT ;  /* 0x000000040a007c0c */ /* 0x000fe4000bf03270 */
[----:B--2---:R-:W-:-:S05]  /*0170*/  IADD3 R15, PT, PT, R6, R15, RZ ;  /* 0x0000000f060f7210 */ /* 0x004fca0007ffe0ff */
[----:B------:R0:W-:Y:S01]  /*0180*/  STG.E desc[UR6][R2.64], R15 ;  /* 0x0000000f02007986 */ /* 0x0001e2000c101906 */
[----:B------:R-:W-:Y:S06]  /*0190*/  BAR.SYNC.DEFER_BLOCKING 0x0 ;  /* 0x0000000000007b1d */ /* 0x000fec0000010000 */
[----:B------:R-:W-:Y:S05]  /*01a0*/  @!P0 BRA `(.L_x_5) ;  /* 0xfffffffc00cc8947 */ /* 0x000fea000383ffff */
[----:B------:R-:W-:Y:S05]  /*01b0*/  EXIT ;  /* 0x000000000000794d */ /* 0x000fea0003800000 */
.L_x_6:
        /* <DEDUP_REMOVED lines=12> */
.L_x_10:


//--------------------- .text._Z10bucket_addPiS_  --------------------------
	.section	.text._Z10bucket_addPiS_,"ax",@progbits
	.align	128
        .global         _Z10bucket_addPiS_
        .type           _Z10bucket_addPiS_,@function
        .size           _Z10bucket_addPiS_,(.L_x_11 - _Z10bucket_addPiS_)
        .other          _Z10bucket_addPiS_,@"STO_CUDA_ENTRY STV_DEFAULT"
_Z10bucket_addPiS_:
.text._Z10bucket_addPiS_:
[----:B------:R-:W-:Y:S01]  /*0000*/  LDC R1, c[0x0][0x37c] ;  /* 0x0000df00ff017b82 */ /* 0x000fe20000000800 */
[----:B------:R-:W0:Y:S07]  /*0010*/  S2R R0, SR_TID.X ;  /* 0x0000000000007919 */ /* 0x000e2e0000002100 */
[----:B------:R-:W0:Y:S01]  /*0020*/  S2UR UR6, SR_CTAID.X ;  /* 0x00000000000679c3 */ /* 0x000e220000002500 */
[----:B------:R-:W1:Y:S07]  /*0030*/  LDCU.64 UR4, c[0x0][0x358] ;  /* 0x00006b00ff0477ac */ /* 0x000e6e0008000a00 */
[----:B------:R-:W0:Y:S08]  /*0040*/  LDC R5, c[0x0][0x360] ;  /* 0x0000d800ff057b82 */ /* 0x000e300000000800 */
[----:B------:R-:W2:Y:S01]  /*0050*/  LDC.64 R2, c[0x0][0x380] ;  /* 0x0000e000ff027b82 */ /* 0x000ea20000000a00 */
[----:B0-----:R-:W-:-:S04]  /*0060*/  IMAD R5, R5, UR6, R0 ;  /* 0x0000000605057c24 */ /* 0x001fc8000f8e0200 */
[----:B--2---:R-:W-:-:S03]  /*0070*/  IMAD.WIDE R2, R5, 0x4, R2 ;  /* 0x0000000405027825 */ /* 0x004fc600078e0202 */
[----:B------:R-:W0:Y:S03]  /*0080*/  LDC.64 R4, c[0x0][0x388] ;  /* 0x0000e200ff047b82 */ /* 0x000e260000000a00 */
[----:B-1----:R-:W0:Y:S01]  /*0090*/  LDG.E R3, desc[UR4][R2.64] ;  /* 0x0000000402037981 */ /* 0x002e22000c1e1900 */
[----:B------:R-:W-:Y:S02]  /*00a0*/  HFMA2 R7, -RZ, RZ, 0, 5.9604644775390625e-08 ;  /* 0x00000001ff077431 */ /* 0x000fe400000001ff */
[----:B0-----:R-:W-:-:S05]  /*00b0*/  IMAD.WIDE R4, R3, 0x4, R4 ;  /* 0x0000000403047825 */ /* 0x001fca00078e0204 */
[----:B------:R-:W-:Y:S01]  /*00c0*/  REDG.E.ADD.STRONG.GPU desc[UR4][R4.64], R7 ;  /* 0x000000070400798e */ /* 0x000fe2000c12e104 */
[----:B------:R-:W-:Y:S05]  /*00d0*/  EXIT ;  /* 0x000000000000794d */ /* 0x000fea0003800000 */
.L_x_7:
        /* <DEDUP_REMOVED lines=10> */
.L_x_11:


//--------------------- .text._Z11bucket_initPi   --------------------------
	.section	.text._Z11bucket_initPi,"ax",@progbits
	.align	128
        .global         _Z11bucket_initPi
        .type           _Z11bucket_initPi,@function
        .size           _Z11bucket_initPi,(.L_x_12 - _Z11bucket_initPi)
        .other          _Z11bucket_initPi,@"STO_CUDA_ENTRY STV_DEFAULT"
_Z11bucket_initPi:
.text._Z11bucket_initPi:
[----:B------:R-:W-:Y:S01]  /*0000*/  LDC R1, c[0x0][0x37c] ;  /* 0x0000df00ff017b82 */ /* 0x000fe20000000800 */
[----:B------:R-:W0:Y:S07]  /*0010*/  S2R R0, SR_TID.X ;  /* 0x0000000000007919 */ /* 0x000e2e0000002100 */
[----:B------:R-:W0:Y:S01]  /*0020*/  S2UR UR6, SR_CTAID.X ;  /* 0x00000000000679c3 */ /* 0x000e220000002500 */
[----:B------:R-:W1:Y:S07]  /*0030*/  LDCU.64 UR4, c[0x0][0x358] ;  /* 0x00006b00ff0477ac */ /* 0x000e6e0008000a00 */
[----:B------:R-:W0:Y:S08]  /*0040*/  LDC R5, c[0x0][0x360] ;  /* 0x0000d800ff057b82 */ /* 0x000e300000000800 */
[----:B------:R-:W2:Y:S01]  /*0050*/  LDC.64 R2, c[0x0][0x380] ;  /* 0x0000e000ff027b82 */ /* 0x000ea20000000a00 */
[----:B0-----:R-:W-:-:S04]  /*0060*/  IMAD R5, R5, UR6, R0 ;  /* 0x0000000605057c24 */ /* 0x001fc8000f8e0200 */
[----:B--2---:R-:W-:-:S05]  /*0070*/  IMAD.WIDE R2, R5, 0x4, R2 ;  /* 0x0000000405027825 */ /* 0x004fca00078e0202 */
[----:B-1----:R-:W-:Y:S01]  /*0080*/  STG.E desc[UR4][R2.64], RZ ;  /* 0x000000ff02007986 */ /* 0x002fe2000c101904 */
[----:B------:R-:W-:Y:S05]  /*0090*/  EXIT ;  /* 0x000000000000794d */ /* 0x000fea0003800000 */
.L_x_8:
        /* <DEDUP_REMOVED lines=14> */
.L_x_12:


//--------------------- .nv.shared.reserved.0     --------------------------
	.section	.nv.shared.reserved.0,"aw",@nobits
	.weak		__nv_reservedSMEM_offset_0_alias
	.size		__nv_reservedSMEM_offset_0_alias, 0, 64
	.other		__nv_reservedSMEM_offset_0_alias,@"STO_CUDA_RESERVED_SHARED STV_DEFAULT"
__nv_reservedSMEM_offset_0_alias:
	.zero		0
	.zero		64


//--------------------- .nv.constant0._Z17bucket_assignmentPiS_ii --------------------------
	.section	.nv.constant0._Z17bucket_assignmentPiS_ii,"a",@progbits
	.sectionflags	@""
	.align	4
.nv.constant0._Z17bucket_assignmentPiS_ii:
	.zero		920


//--------------------- .nv.constant0._Z11bucket_scanPiS_i --------------------------
	.section	.nv.constant0._Z11bucket_scanPiS_i,"a",@progbits
	.sectionflags	@""
	.align	4
.nv.constant0._Z11bucket_scanPiS_i:
	.zero		916


//--------------------- .nv.constant0._Z10bucket_addPiS_ --------------------------
	.section	.nv.constant0._Z10bucket_addPiS_,"a",@progbits
	.sectionflags	@""
	.align	4
.nv.constant0._Z10bucket_addPiS_:
	.zero		912


//--------------------- .nv.constant0._Z11bucket_initPi --------------------------
	.section	.nv.constant0._Z11bucket_initPi,"a",@progbits
	.sectionflags	@""
	.align	4
.nv.constant0._Z11bucket_initPi:
	.zero		904


//--------------------- SYMBOLS --------------------------

	.type		.nv.reservedSmem.offset0,@object
	.size		.nv.reservedSmem.offset0,0x4
